//
// Generated by NVIDIA NVVM Compiler
//
// Compiler Build ID: CL-36424714
// Cuda compilation tools, release 13.0, V13.0.88
// Based on NVVM 20.0.0
//

.version 9.0
.target sm_100
.address_size 64

	// .globl	_Z12helloFromGPUv
.extern .func  (.param .b32 func_retval0) vprintf
(
	.param .b64 vprintf_param_0,
	.param .b64 vprintf_param_1
)
;
.global .align 1 .b8 $str[32] = {72, 101, 108, 108, 111, 32, 119, 111, 114, 108, 100, 32, 102, 114, 111, 109, 32, 71, 80, 85, 32, 117, 115, 105, 110, 103, 32, 67, 43, 43, 10};

.visible .entry _Z12helloFromGPUv()
{
	.reg .b32 	%r<3>;
	.reg .b64 	%rd<3>;

	mov.u64 	%rd1, $str;
	cvta.global.u64 	%rd2, %rd1;
	{ // callseq 0, 0
	.param .b64 param0;
	st.param.b64 	[param0], %rd2;
	.param .b64 param1;
	st.param.b64 	[param1], 0;
	.param .b32 retval0;
	call.uni (retval0), 
	vprintf, 
	(
	param0, 
	param1
	);
	ld.param.b32 	%r1, [retval0];
	} // callseq 0
	ret;

}


// ===== COMPILED SASS (sm_100) =====

	.target	sm_100

	.elftype	@"ET_EXEC"


//--------------------- .note.nv.tkinfo           --------------------------
	.section	.note.nv.tkinfo,"",@"SHT_NOTE"
	.sectionflags	@"SHF_NOTE_NV_TKINFO"
	.tkinfo
        /*0018*/ 	.word	0x00000002
        /*0030*/ 	.string	""
        /*0030*/ 	.string	"ptxas"
        /*0030*/ 	.string	"Cuda compilation tools, release 13.0, V13.0.88"
        /*0030*/ 	.string	"Build cuda_13.0.r13.0/compiler.36424714_0"
        /*0030*/ 	.string	"-arch sm_100 -m 64 "



//--------------------- .note.nv.cuinfo           --------------------------
	.section	.note.nv.cuinfo,"",@"SHT_NOTE"
	.sectionflags	@"SHF_NOTE_NV_CUINFO"
        /*0018*/ 	.short	0x0002
        /*001a*/ 	.short	0x0064
        /*001c*/ 	.short	0x0082
	.zero		2


//--------------------- .nv.info                  --------------------------
	.section	.nv.info,"",@"SHT_CUDA_INFO"
	.align	4


	//----- nvinfo : EIATTR_REGCOUNT
	.align		4
        /*0000*/ 	.byte	0x04, 0x2f
        /*0002*/ 	.short	(.L_2 - .L_1)
	.align		4
.L_1:
        /*0004*/ 	.word	index@(_Z12helloFromGPUv)
        /*0008*/ 	.word	0x00000018


	//----- nvinfo : EIATTR_FRAME_SIZE
	.align		4
.L_2:
        /*000c*/ 	.byte	0x04, 0x11
        /*000e*/ 	.short	(.L_4 - .L_3)
	.align		4
.L_3:
        /*0010*/ 	.word	index@(_Z12helloFromGPUv)
        /*0014*/ 	.word	0x00000000


	//----- nvinfo : EIATTR_MIN_STACK_SIZE
	.align		4
.L_4:
        /*0018*/ 	.byte	0x04, 0x12
        /*001a*/ 	.short	(.L_6 - .L_5)
	.align		4
.L_5:
        /*001c*/ 	.word	index@(_Z12helloFromGPUv)
        /*0020*/ 	.word	0x00000000
.L_6:


//--------------------- .nv.compat                --------------------------
	.section	.nv.compat,"",@"SHT_CUDA_COMPAT_INFO"
	.align	4
        /*0000*/ 	.byte	0x02, 0x09, 0x00, 0x00, 0x02, 0x02, 0x01, 0x00, 0x02, 0x05, 0x05, 0x00, 0x03, 0x07, 0x01, 0x01
        /*0010*/ 	.byte	0x02, 0x03, 0x00, 0x00, 0x02, 0x06, 0x01, 0x00, 0x04, 0x0b, 0x08, 0x00, 0x09, 0x00, 0x00, 0x00
        /*0020*/ 	.byte	0x00, 0x00, 0x00, 0x00


//--------------------- .nv.info._Z12helloFromGPUv --------------------------
	.section	.nv.info._Z12helloFromGPUv,"",@"SHT_CUDA_INFO"
	.sectionflags	@""
	.align	4


	//----- nvinfo : EIATTR_CUDA_API_VERSION
	.align		4
        /*0000*/ 	.byte	0x04, 0x37
        /*0002*/ 	.short	(.L_8 - .L_7)
.L_7:
        /*0004*/ 	.word	0x00000082


	//----- nvinfo : EIATTR_SPARSE_MMA_MASK
	.align		4
.L_8:
        /*0008*/ 	.byte	0x03, 0x50
        /*000a*/ 	.short	0x0000


	//----- nvinfo : EIATTR_MAXREG_COUNT
	.align		4
        /*000c*/ 	.byte	0x03, 0x1b
        /*000e*/ 	.short	0x00ff


	//----- nvinfo : EIATTR_EXTERNS
	.align		4
        /*0010*/ 	.byte	0x04, 0x0f
        /*0012*/ 	.short	(.L_10 - .L_9)


	//   ....[0]....
	.align		4
.L_9:
        /*0014*/ 	.word	index@(vprintf)


	//----- nvinfo : EIATTR_MERCURY_ISA_VERSION
	.align		4
.L_10:
        /*0018*/ 	.byte	0x03, 0x5f
        /*001a*/ 	.short	0x0101


	//----- nvinfo : EIATTR_VRC_CTA_INIT_COUNT
	.align		4
        /*001c*/ 	.byte	0x02, 0x4a
	.zero		1
	.zero		1


	//----- nvinfo : EIATTR_SYSCALL_OFFSETS
	.align		4
        /*0020*/ 	.byte	0x04, 0x46
        /*0022*/ 	.short	(.L_12 - .L_11)


	//   ....[0]....
.L_11:
        /*0024*/ 	.word	0x00000080


	//----- nvinfo : EIATTR_EXIT_INSTR_OFFSETS
	.align		4
.L_12:
        /*0028*/ 	.byte	0x04, 0x1c
        /*002a*/ 	.short	(.L_14 - .L_13)


	//   ....[0]....
.L_13:
        /*002c*/ 	.word	0x00000090


	//----- nvinfo : EIATTR_SW_WAR
	.align		4
.L_14:
        /*0030*/ 	.byte	0x04, 0x36
        /*0032*/ 	.short	(.L_16 - .L_15)
.L_15:
        /*0034*/ 	.word	0x00000008
.L_16:


//--------------------- .nv.callgraph             --------------------------
	.section	.nv.callgraph,"",@"SHT_CUDA_CALLGRAPH"
	.align	4
	.sectionentsize	8
	.align		4
        /*0000*/ 	.word	0x00000000
	.align		4
        /*0004*/ 	.word	0xffffffff
	.align		4
        /*0008*/ 	.word	index@(_Z12helloFromGPUv)
	.align		4
        /*000c*/ 	.word	index@(vprintf)
	.align		4
        /*0010*/ 	.word	0x00000000
	.align		4
        /*0014*/ 	.word	0xfffffffe
	.align		4
        /*0018*/ 	.word	0x00000000
	.align		4
        /*001c*/ 	.word	0xfffffffd
	.align		4
        /*0020*/ 	.word	0x00000000
	.align		4
        /*0024*/ 	.word	0xfffffffc


//--------------------- .nv.constant4             --------------------------
	.section	.nv.constant4,"a",@progbits
	.align	8
	.align		8
.nv.constant4:
        /*0000*/ 	.dword	vprintf
	.align		8
        /*0008*/ 	.dword	$str


//--------------------- .text._Z12helloFromGPUv   --------------------------
	.section	.text._Z12helloFromGPUv,"ax",@progbits
	.align	128
        .global         _Z12helloFromGPUv
        .type           _Z12helloFromGPUv,@function
        .size           _Z12helloFromGPUv,(.L_x_2 - _Z12helloFromGPUv)
        .other          _Z12helloFromGPUv,@"STO_CUDA_ENTRY STV_DEFAULT"
_Z12helloFromGPUv:
.text._Z12helloFromGPUv:
[----:B------:R-:W0:Y:S01]  /*0000*/  LDC R1, c[0x0][0x37c] ;  /* 0x0000df00ff017b82 */ /* 0x000e220000000800 */
[----:B------:R-:W-:Y:S01]  /*0010*/  MOV R0, 0x0 ;  /* 0x0000000000007802 */ /* 0x000fe20000000f00 */
[----:B------:R-:W1:Y:S01]  /*0020*/  LDCU.64 UR4, c[0x4][0x8] ;  /* 0x01000100ff0477ac */ /* 0x000e620008000a00 */
[----:B------:R-:W-:-:S05]  /*0030*/  CS2R R6, SRZ ;  /* 0x0000000000067805 */ /* 0x000fca000001ff00 */
[----:B------:R2:W3:Y:S01]  /*0040*/  LDC.64 R2, c[0x4][R0] ;  /* 0x0100000000027b82 */ /* 0x0004e20000000a00 */
[----:B-1----:R-:W-:Y:S02]  /*0050*/  IMAD.U32 R4, RZ, RZ, UR4 ;  /* 0x00000004ff047e24 */ /* 0x002fe4000f8e00ff */
[----:B--2---:R-:W-:-:S07]  /*0060*/  IMAD.U32 R5, RZ, RZ, UR5 ;  /* 0x00000005ff057e24 */ /* 0x004fce000f8e00ff */
[----:B------:R-:W-:-:S07]  /*0070*/  LEPC R20, `(.L_x_0) ;  /* 0x000000001014794e */ /* 0x000fce0000000000 */
[----:B0--3--:R-:W-:Y:S05]  /*0080*/  CALL.ABS.NOINC R2 ;  /* 0x0000000002007343 */ /* 0x009fea0003c00000 */
.L_x_0:
[----:B------:R-:W-:Y:S05]  /*0090*/  EXIT ;  /* 0x000000000000794d */ /* 0x000fea0003800000 */
.L_x_1:
[----:B------:R-:W-:-:S00]  /*00a0*/  BRA `(.L_x_1) ;  /* 0xfffffffc00fc7947 */ /* 0x000fc0000383ffff */
[----:B------:R-:W-:-:S00]  /*00b0*/  NOP ;  /* 0x0000000000007918 */ /* 0x000fc00000000000 */
        /* <DEDUP_REMOVED lines=12> */
.L_x_2:


//--------------------- .nv.global.init           --------------------------
	.section	.nv.global.init,"aw",@progbits
.nv.global.init:
	.type		$str,@object
	.size		$str,(.L_0 - $str)
$str:
        /*0000*/ 	.byte	0x48, 0x65, 0x6c, 0x6c, 0x6f, 0x20, 0x77, 0x6f, 0x72, 0x6c, 0x64, 0x20, 0x66, 0x72, 0x6f, 0x6d
        /*0010*/ 	.byte	0x20, 0x47, 0x50, 0x55, 0x20, 0x75, 0x73, 0x69, 0x6e, 0x67, 0x20, 0x43, 0x2b, 0x2b, 0x0a, 0x00
.L_0:


//--------------------- .nv.shared.reserved.0     --------------------------
	.section	.nv.shared.reserved.0,"aw",@nobits
	.weak		__nv_reservedSMEM_offset_0_alias
	.size		__nv_reservedSMEM_offset_0_alias, 0, 64
	.other		__nv_reservedSMEM_offset_0_alias,@"STO_CUDA_RESERVED_SHARED STV_DEFAULT"
__nv_reservedSMEM_offset_0_alias:
	.zero		0
	.zero		64


//--------------------- .nv.constant0._Z12helloFromGPUv --------------------------
	.section	.nv.constant0._Z12helloFromGPUv,"a",@progbits
	.sectionflags	@""
	.align	4
.nv.constant0._Z12helloFromGPUv:
	.zero		896


//--------------------- SYMBOLS --------------------------

	.type		.nv.reservedSmem.offset0,@object
	.size		.nv.reservedSmem.offset0,0x4
	.type		vprintf,@function
